	.headerflags	@"EF_CUDA_TEXMODE_UNIFIED EF_CUDA_64BIT_ADDRESS EF_CUDA_ACCELERATORS EF_CUDA_SM90 EF_CUDA_VIRTUAL_SM(EF_CUDA_SM90)"
	.elftype	@"ET_EXEC"


//--------------------- .nv.info                  --------------------------
	.section	.nv.info,"",@"SHT_CUDA_INFO"
	.align	4


	//----- nvinfo : EIATTR_REGCOUNT
	.align		4
        /*0000*/ 	.byte	0x04, 0x2f
        /*0002*/ 	.short	(.L_3 - .L_2)
	.align		4
.L_2:
        /*0004*/ 	.word	index@(triton_poi_fused__native_batch_norm_legit_no_training_add_leaky_relu_mul_2)
        /*0008*/ 	.word	0x0000001c


	//----- nvinfo : EIATTR_MIN_STACK_SIZE
	.align		4
.L_3:
        /*000c*/ 	.byte	0x04, 0x12
        /*000e*/ 	.short	(.L_5 - .L_4)
	.align		4
.L_4:
        /*0010*/ 	.word	index@(triton_poi_fused__native_batch_norm_legit_no_training_add_leaky_relu_mul_2)
        /*0014*/ 	.word	0x00000000


	//----- nvinfo : EIATTR_FRAME_SIZE
	.align		4
.L_5:
        /*0018*/ 	.byte	0x04, 0x11
        /*001a*/ 	.short	(.L_7 - .L_6)
	.align		4
.L_6:
        /*001c*/ 	.word	index@(triton_poi_fused__native_batch_norm_legit_no_training_add_leaky_relu_mul_2)
        /*0020*/ 	.word	0x00000000


	//----- nvinfo : EIATTR_MIN_STACK_SIZE
	.align		4
.L_7:
        /*0024*/ 	.byte	0x04, 0x12
        /*0026*/ 	.short	(.L_9 - .L_8)
	.align		4
.L_8:
        /*0028*/ 	.word	index@(triton_poi_fused__native_batch_norm_legit_no_training_add_leaky_relu_mul_2)
        /*002c*/ 	.word	0x00000000
.L_9:


//--------------------- .nv.info.triton_poi_fused__native_batch_norm_legit_no_training_add_leaky_relu_mul_2 --------------------------
	.section	.nv.info.triton_poi_fused__native_batch_norm_legit_no_training_add_leaky_relu_mul_2,"",@"SHT_CUDA_INFO"
	.sectionflags	@""
	.align	4


	//----- nvinfo : EIATTR_CUDA_API_VERSION
	.align		4
        /*0000*/ 	.byte	0x04, 0x37
        /*0002*/ 	.short	(.L_11 - .L_10)
.L_10:
        /*0004*/ 	.word	0x0000007c


	//----- nvinfo : EIATTR_KPARAM_INFO
	.align		4
.L_11:
        /*0008*/ 	.byte	0x04, 0x17
        /*000a*/ 	.short	(.L_13 - .L_12)
.L_12:
        /*000c*/ 	.word	0x00000000
        /*0010*/ 	.short	0x000b
        /*0012*/ 	.short	0x0058
        /*0014*/ 	.byte	0x00, 0xf0, 0x11, 0x00


	//----- nvinfo : EIATTR_KPARAM_INFO
	.align		4
.L_13:
        /*0018*/ 	.byte	0x04, 0x17
        /*001a*/ 	.short	(.L_15 - .L_14)
.L_14:
        /*001c*/ 	.word	0x00000000
        /*0020*/ 	.short	0x000a
        /*0022*/ 	.short	0x0050
        /*0024*/ 	.byte	0x00, 0xf4, 0x21, 0x00


	//----- nvinfo : EIATTR_KPARAM_INFO
	.align		4
.L_15:
        /*0028*/ 	.byte	0x04, 0x17
        /*002a*/ 	.short	(.L_17 - .L_16)
.L_16:
        /*002c*/ 	.word	0x00000000
        /*0030*/ 	.short	0x0009
        /*0032*/ 	.short	0x0048
        /*0034*/ 	.byte	0x00, 0xf4, 0x21, 0x00


	//----- nvinfo : EIATTR_KPARAM_INFO
	.align		4
.L_17:
        /*0038*/ 	.byte	0x04, 0x17
        /*003a*/ 	.short	(.L_19 - .L_18)
.L_18:
        /*003c*/ 	.word	0x00000000
        /*0040*/ 	.short	0x0008
        /*0042*/ 	.short	0x0040
        /*0044*/ 	.byte	0x00, 0xf4, 0x21, 0x00


	//----- nvinfo : EIATTR_KPARAM_INFO
	.align		4
.L_19:
        /*0048*/ 	.byte	0x04, 0x17
        /*004a*/ 	.short	(.L_21 - .L_20)
.L_20:
        /*004c*/ 	.word	0x00000000
        /*0050*/ 	.short	0x0007
        /*0052*/ 	.short	0x0038
        /*0054*/ 	.byte	0x00, 0xf4, 0x21, 0x00


	//----- nvinfo : EIATTR_KPARAM_INFO
	.align		4
.L_21:
        /*0058*/ 	.byte	0x04, 0x17
        /*005a*/ 	.short	(.L_23 - .L_22)
.L_22:
        /*005c*/ 	.word	0x00000000
        /*0060*/ 	.short	0x0006
        /*0062*/ 	.short	0x0030
        /*0064*/ 	.byte	0x00, 0xf4, 0x21, 0x00


	//----- nvinfo : EIATTR_KPARAM_INFO
	.align		4
.L_23:
        /*0068*/ 	.byte	0x04, 0x17
        /*006a*/ 	.short	(.L_25 - .L_24)
.L_24:
        /*006c*/ 	.word	0x00000000
        /*0070*/ 	.short	0x0005
        /*0072*/ 	.short	0x0028
        /*0074*/ 	.byte	0x00, 0xf4, 0x21, 0x00


	//----- nvinfo : EIATTR_KPARAM_INFO
	.align		4
.L_25:
        /*0078*/ 	.byte	0x04, 0x17
        /*007a*/ 	.short	(.L_27 - .L_26)
.L_26:
        /*007c*/ 	.word	0x00000000
        /*0080*/ 	.short	0x0004
        /*0082*/ 	.short	0x0020
        /*0084*/ 	.byte	0x00, 0xf4, 0x21, 0x00


	//----- nvinfo : EIATTR_KPARAM_INFO
	.align		4
.L_27:
        /*0088*/ 	.byte	0x04, 0x17
        /*008a*/ 	.short	(.L_29 - .L_28)
.L_28:
        /*008c*/ 	.word	0x00000000
        /*0090*/ 	.short	0x0003
        /*0092*/ 	.short	0x0018
        /*0094*/ 	.byte	0x00, 0xf4, 0x21, 0x00


	//----- nvinfo : EIATTR_KPARAM_INFO
	.align		4
.L_29:
        /*0098*/ 	.byte	0x04, 0x17
        /*009a*/ 	.short	(.L_31 - .L_30)
.L_30:
        /*009c*/ 	.word	0x00000000
        /*00a0*/ 	.short	0x0002
        /*00a2*/ 	.short	0x0010
        /*00a4*/ 	.byte	0x00, 0xf4, 0x21, 0x00


	//----- nvinfo : EIATTR_KPARAM_INFO
	.align		4
.L_31:
        /*00a8*/ 	.byte	0x04, 0x17
        /*00aa*/ 	.short	(.L_33 - .L_32)
.L_32:
        /*00ac*/ 	.word	0x00000000
        /*00b0*/ 	.short	0x0001
        /*00b2*/ 	.short	0x0008
        /*00b4*/ 	.byte	0x00, 0xf4, 0x21, 0x00


	//----- nvinfo : EIATTR_KPARAM_INFO
	.align		4
.L_33:
        /*00b8*/ 	.byte	0x04, 0x17
        /*00ba*/ 	.short	(.L_35 - .L_34)
.L_34:
        /*00bc*/ 	.word	0x00000000
        /*00c0*/ 	.short	0x0000
        /*00c2*/ 	.short	0x0000
        /*00c4*/ 	.byte	0x00, 0xf4, 0x21, 0x00


	//----- nvinfo : EIATTR_SPARSE_MMA_MASK
	.align		4
.L_35:
        /*00c8*/ 	.byte	0x03, 0x50
        /*00ca*/ 	.short	0x0000


	//----- nvinfo : EIATTR_MAXREG_COUNT
	.align		4
        /*00cc*/ 	.byte	0x03, 0x1b
        /*00ce*/ 	.short	0x00ff


	//----- nvinfo : EIATTR_EXIT_INSTR_OFFSETS
	.align		4
        /*00d0*/ 	.byte	0x04, 0x1c
        /*00d2*/ 	.short	(.L_37 - .L_36)


	//   ....[0]....
.L_36:
        /*00d4*/ 	.word	0x00000570


	//----- nvinfo : EIATTR_REQNTID
	.align		4
.L_37:
        /*00d8*/ 	.byte	0x04, 0x10
        /*00da*/ 	.short	(.L_39 - .L_38)
.L_38:
        /*00dc*/ 	.word	0x00000080
        /*00e0*/ 	.word	0x00000001
        /*00e4*/ 	.word	0x00000001


	//----- nvinfo : EIATTR_CBANK_PARAM_SIZE
	.align		4
.L_39:
        /*00e8*/ 	.byte	0x03, 0x19
        /*00ea*/ 	.short	0x005c


	//----- nvinfo : EIATTR_PARAM_CBANK
	.align		4
        /*00ec*/ 	.byte	0x04, 0x0a
        /*00ee*/ 	.short	(.L_41 - .L_40)
	.align		4
.L_40:
        /*00f0*/ 	.word	index@(.nv.constant0.triton_poi_fused__native_batch_norm_legit_no_training_add_leaky_relu_mul_2)
        /*00f4*/ 	.short	0x0210
        /*00f6*/ 	.short	0x005c


	//----- nvinfo : EIATTR_SW_WAR
	.align		4
.L_41:
        /*00f8*/ 	.byte	0x04, 0x36
        /*00fa*/ 	.short	(.L_43 - .L_42)
.L_42:
        /*00fc*/ 	.word	0x00000008
.L_43:


//--------------------- .nv.callgraph             --------------------------
	.section	.nv.callgraph,"",@"SHT_CUDA_CALLGRAPH"
	.align	4
	.sectionentsize	8
	.align		4
        /*0000*/ 	.word	0x00000000
	.align		4
        /*0004*/ 	.word	0xffffffff
	.align		4
        /*0008*/ 	.word	0x00000000
	.align		4
        /*000c*/ 	.word	0xfffffffe
	.align		4
        /*0010*/ 	.word	0x00000000
	.align		4
        /*0014*/ 	.word	0xfffffffd
	.align		4
        /*0018*/ 	.word	0x00000000
	.align		4
        /*001c*/ 	.word	0xfffffffc


//--------------------- .nv.constant4             --------------------------
	.section	.nv.constant4,"a",@progbits
	.align	8
	.align		8
.nv.constant4:
        /*0000*/ 	.dword	_$_str
	.align		8
        /*0008*/ 	.dword	_$_str_$_2


//--------------------- .text.triton_poi_fused__native_batch_norm_legit_no_training_add_leaky_relu_mul_2 --------------------------
	.section	.text.triton_poi_fused__native_batch_norm_legit_no_training_add_leaky_relu_mul_2,"ax",@progbits
	.align	128
        .global         triton_poi_fused__native_batch_norm_legit_no_training_add_leaky_relu_mul_2
        .type           triton_poi_fused__native_batch_norm_legit_no_training_add_leaky_relu_mul_2,@function
        .size           triton_poi_fused__native_batch_norm_legit_no_training_add_leaky_relu_mul_2,(.L_x_1 - triton_poi_fused__native_batch_norm_legit_no_training_add_leaky_relu_mul_2)
        .other          triton_poi_fused__native_batch_norm_legit_no_training_add_leaky_relu_mul_2,@"STO_CUDA_ENTRY STV_DEFAULT"
triton_poi_fused__native_batch_norm_legit_no_training_add_leaky_relu_mul_2:
.text.triton_poi_fused__native_batch_norm_legit_no_training_add_leaky_relu_mul_2:
[----:B------:R-:W-:Y:S01]  /*0000*/  LDC R1, c[0x0][0x28] ;  /* 0x00000a00ff017b82 */ /* 0x000fe20000000800 */
[----:B------:R-:W1:Y:S07]  /*0010*/  S2R R0, SR_TID.X ;  /* 0x0000000000007919 */ /* 0x000e6e0000002100 */
[----:B------:R-:W2:Y:S01]  /*0020*/  LDC.64 R6, c[0x0][0x228] ;  /* 0x00008a00ff067b82 */ /* 0x000ea20000000a00 */
[----:B------:R-:W-:Y:S01]  /*0030*/  ULDC.64 UR4, c[0x0][0x208] ;  /* 0x0000820000047ab9 */ /* 0x000fe20000000a00 */
[----:B------:R-:W3:Y:S06]  /*0040*/  S2R R5, SR_CTAID.X ;  /* 0x0000000000057919 */ /* 0x000eec0000002500 */
[----:B------:R-:W4:Y:S08]  /*0050*/  LDC.64 R22, c[0x0][0x250] ;  /* 0x00009400ff167b82 */ /* 0x000f300000000a00 */
[----:B------:R-:W5:Y:S08]  /*0060*/  LDC.64 R24, c[0x0][0x218] ;  /* 0x00008600ff187b82 */ /* 0x000f700000000a00 */
[----:B------:R-:W4:Y:S01]  /*0070*/  LDC.64 R20, c[0x0][0x220] ;  /* 0x00008800ff147b82 */ /* 0x000f220000000a00 */
[----:B-1----:R-:W-:-:S07]  /*0080*/  SHF.L.U32 R0, R0, 0x1, RZ ;  /* 0x0000000100007819 */ /* 0x002fce00000006ff */
[----:B------:R-:W1:Y:S01]  /*0090*/  LDC.64 R18, c[0x0][0x248] ;  /* 0x00009200ff127b82 */ /* 0x000e620000000a00 */
[----:B---3--:R-:W-:Y:S02]  /*00a0*/  SHF.R.S32.HI R3, RZ, 0x17, R5 ;  /* 0x00000017ff037819 */ /* 0x008fe40000011405 */
[----:B------:R-:W-:Y:S02]  /*00b0*/  LOP3.LUT R0, R0, 0xfe, RZ, 0xc0, !PT ;  /* 0x000000fe00007812 */ /* 0x000fe400078ec0ff */
[----:B------:R-:W-:-:S03]  /*00c0*/  SGXT R3, R3, 0x1 ;  /* 0x000000010303781a */ /* 0x000fc60000000200 */
[----:B------:R-:W3:Y:S01]  /*00d0*/  LDC.64 R8, c[0x0][0x240] ;  /* 0x00009000ff087b82 */ /* 0x000ee20000000a00 */
[----:B------:R-:W-:-:S04]  /*00e0*/  LEA R12, R5, R0, 0x8 ;  /* 0x00000000050c7211 */ /* 0x000fc800078e40ff */
[----:B------:R-:W-:-:S03]  /*00f0*/  LEA.HI R3, R3, R12, RZ, 0x4 ;  /* 0x0000000c03037211 */ /* 0x000fc600078f20ff */
[----:B------:R-:W3:Y:S01]  /*0100*/  LDC.64 R4, c[0x0][0x258] ;  /* 0x00009600ff047b82 */ /* 0x000ee20000000a00 */
[--C-:B------:R-:W-:Y:S02]  /*0110*/  SHF.R.S32.HI R15, RZ, 0x4, R3.reuse ;  /* 0x00000004ff0f7819 */ /* 0x100fe40000011403 */
[----:B------:R-:W-:-:S04]  /*0120*/  SHF.R.S32.HI R0, RZ, 0x1f, R3 ;  /* 0x0000001fff007819 */ /* 0x000fc80000011403 */
[----:B------:R-:W-:Y:S01]  /*0130*/  LEA.HI R0, R0, R15, RZ, 0x6 ;  /* 0x0000000f00007211 */ /* 0x000fe200078f30ff */
[----:B------:R-:W3:Y:S03]  /*0140*/  LDC.64 R2, c[0x0][0x260] ;  /* 0x00009800ff027b82 */ /* 0x000ee60000000a00 */
[----:B------:R-:W-:-:S04]  /*0150*/  LOP3.LUT R0, R0, 0xffffffc0, RZ, 0xc0, !PT ;  /* 0xffffffc000007812 */ /* 0x000fc800078ec0ff */
[----:B------:R-:W-:Y:S01]  /*0160*/  IADD3 R15, R15, -R0, RZ ;  /* 0x800000000f0f7210 */ /* 0x000fe20007ffe0ff */
[----:B------:R-:W3:Y:S04]  /*0170*/  LDC.64 R16, c[0x0][0x230] ;  /* 0x00008c00ff107b82 */ /* 0x000ee80000000a00 */
[----:B--2---:R-:W-:-:S04]  /*0180*/  IMAD.WIDE R6, R15, 0x4, R6 ;  /* 0x000000040f067825 */ /* 0x004fc800078e0206 */
[C---:B----4-:R-:W-:Y:S01]  /*0190*/  IMAD.WIDE R22, R15.reuse, 0x4, R22 ;  /* 0x000000040f167825 */ /* 0x050fe200078e0216 */
[----:B------:R5:W2:Y:S01]  /*01a0*/  LDG.E.EL R13, desc[UR4][R6.64] ;  /* 0x00000004060d7981 */ /* 0x000aa2000c2e1900 */
[----:B------:R-:W4:Y:S03]  /*01b0*/  LDC.64 R10, c[0x0][0x238] ;  /* 0x00008e00ff0a7b82 */ /* 0x000f260000000a00 */
[----:B------:R-:W2:Y:S01]  /*01c0*/  LDG.E.EL R0, desc[UR4][R22.64] ;  /* 0x0000000416007981 */ /* 0x000ea2000c2e1900 */
[----:B0-----:R-:W-:-:S04]  /*01d0*/  IMAD.WIDE R20, R15, 0x4, R20 ;  /* 0x000000040f147825 */ /* 0x001fc800078e0214 */
[C---:B-1----:R-:W-:Y:S01]  /*01e0*/  IMAD.WIDE R18, R15.reuse, 0x4, R18 ;  /* 0x000000040f127825 */ /* 0x042fe200078e0212 */
[----:B------:R-:W2:Y:S03]  /*01f0*/  LDG.E.EL R14, desc[UR4][R20.64] ;  /* 0x00000004140e7981 */ /* 0x000ea6000c2e1900 */
[C---:B-----5:R-:W-:Y:S02]  /*0200*/  IMAD.WIDE R6, R12.reuse, 0x4, R24 ;  /* 0x000000040c067825 */ /* 0x060fe400078e0218 */
[----:B------:R-:W5:Y:S02]  /*0210*/  LDG.E.EL R18, desc[UR4][R18.64] ;  /* 0x0000000412127981 */ /* 0x000f64000c2e1900 */
[----:B---3--:R-:W-:Y:S02]  /*0220*/  IMAD.WIDE R8, R12, 0x4, R8 ;  /* 0x000000040c087825 */ /* 0x008fe400078e0208 */
[----:B------:R-:W3:Y:S02]  /*0230*/  LDG.E.64 R6, desc[UR4][R6.64] ;  /* 0x0000000406067981 */ /* 0x000ee4000c1e1b00 */
[----:B------:R-:W-:-:S02]  /*0240*/  IMAD.WIDE R4, R15, 0x4, R4 ;  /* 0x000000040f047825 */ /* 0x000fc400078e0204 */
[----:B------:R-:W5:Y:S02]  /*0250*/  LDG.E.64 R8, desc[UR4][R8.64] ;  /* 0x0000000408087981 */ /* 0x000f64000c1e1b00 */
[C---:B------:R-:W-:Y:S02]  /*0260*/  IMAD.WIDE R2, R15.reuse, 0x4, R2 ;  /* 0x000000040f027825 */ /* 0x040fe400078e0202 */
[----:B------:R-:W3:Y:S02]  /*0270*/  LDG.E.EL R4, desc[UR4][R4.64] ;  /* 0x0000000404047981 */ /* 0x000ee4000c2e1900 */
[C---:B------:R-:W-:Y:S02]  /*0280*/  IMAD.WIDE R16, R15.reuse, 0x4, R16 ;  /* 0x000000040f107825 */ /* 0x040fe400078e0210 */
[----:B------:R0:W3:Y:S02]  /*0290*/  LDG.E.EL R3, desc[UR4][R2.64] ;  /* 0x0000000402037981 */ /* 0x0000e4000c2e1900 */
[----:B----4-:R-:W-:-:S02]  /*02a0*/  IMAD.WIDE R10, R15, 0x4, R10 ;  /* 0x000000040f0a7825 */ /* 0x010fc400078e020a */
[----:B------:R-:W4:Y:S04]  /*02b0*/  LDG.E.EL R16, desc[UR4][R16.64] ;  /* 0x0000000410107981 */ /* 0x000f28000c2e1900 */
[----:B------:R-:W4:Y:S01]  /*02c0*/  LDG.E.EL R11, desc[UR4][R10.64] ;  /* 0x000000040a0b7981 */ /* 0x000f22000c2e1900 */
[----:B0-----:R-:W-:Y:S01]  /*02d0*/  HFMA2.MMA R2, -RZ, RZ, 1.625, 0 ;  /* 0x3e800000ff027435 */ /* 0x001fe200000001ff */
[----:B--2---:R-:W-:Y:S01]  /*02e0*/  FADD R13, R13, 9.9999997473787516356e-06 ;  /* 0x3727c5ac0d0d7421 */ /* 0x004fe20000000000 */
[----:B------:R-:W-:-:S03]  /*02f0*/  FADD R0, R0, 9.9999997473787516356e-06 ;  /* 0x3727c5ac00007421 */ /* 0x000fc60000000000 */
[----:B------:R-:W0:Y:S08]  /*0300*/  MUFU.SQRT R15, R13 ;  /* 0x0000000d000f7308 */ /* 0x000e300000002000 */
[----:B------:R-:W1:Y:S01]  /*0310*/  MUFU.SQRT R19, R0 ;  /* 0x0000000000137308 */ /* 0x000e620000002000 */
[C---:B0-----:R-:W-:Y:S02]  /*0320*/  FSETP.GT.AND P0, PT, R15.reuse, 8.50705917302346158658e+37, PT ;  /* 0x7e8000000f00780b */ /* 0x041fe40003f04000 */
[----:B------:R-:W-:-:S02]  /*0330*/  FSETP.GEU.AND P2, PT, R15, 1.175494350822287508e-38, PT ;  /* 0x008000000f00780b */ /* 0x000fc40003f4e000 */
[C---:B-1----:R-:W-:Y:S02]  /*0340*/  FSETP.GT.AND P1, PT, R19.reuse, 8.50705917302346158658e+37, PT ;  /* 0x7e8000001300780b */ /* 0x042fe40003f24000 */
[----:B------:R-:W-:-:S07]  /*0350*/  FSETP.GEU.AND P3, PT, R19, 1.175494350822287508e-38, PT ;  /* 0x008000001300780b */ /* 0x000fce0003f6e000 */
[----:B------:R-:W-:-:S04]  /*0360*/  @P0 FMUL R15, R15, 0.25 ;  /* 0x3e8000000f0f0820 */ /* 0x000fc80000400000 */
[----:B------:R-:W-:Y:S01]  /*0370*/  @!P2 FMUL R15, R15, 16777216 ;  /* 0x4b8000000f0fa820 */ /* 0x000fe20000400000 */
[----:B------:R-:W-:-:S04]  /*0380*/  @P1 FMUL R19, R19, 0.25 ;  /* 0x3e80000013131820 */ /* 0x000fc80000400000 */
[----:B------:R-:W-:Y:S01]  /*0390*/  @!P3 FMUL R19, R19, 16777216 ;  /* 0x4b8000001313b820 */ /* 0x000fe20000400000 */
[----:B------:R-:W0:Y:S01]  /*03a0*/  MUFU.RCP R15, R15 ;  /* 0x0000000f000f7308 */ /* 0x000e220000001000 */
[----:B------:R-:W-:-:S07]  /*03b0*/  FSEL R0, R2, 1, P0 ;  /* 0x3f80000002007808 */ /* 0x000fce0000000000 */
[----:B------:R-:W1:Y:S01]  /*03c0*/  MUFU.RCP R19, R19 ;  /* 0x0000001300137308 */ /* 0x000e620000001000 */
[----:B------:R-:W-:Y:S01]  /*03d0*/  FSEL R2, R2, 1, P1 ;  /* 0x3f80000002027808 */ /* 0x000fe20000800000 */
[----:B------:R-:W-:Y:S01]  /*03e0*/  @!P2 FMUL R0, R0, 16777216 ;  /* 0x4b8000000000a820 */ /* 0x000fe20000400000 */
[----:B---3--:R-:W-:-:S03]  /*03f0*/  FADD R5, R6, -R14 ;  /* 0x8000000e06057221 */ /* 0x008fc60000000000 */
[----:B------:R-:W-:Y:S01]  /*0400*/  @!P3 FMUL R2, R2, 16777216 ;  /* 0x4b8000000202b820 */ /* 0x000fe20000400000 */
[----:B------:R-:W-:Y:S01]  /*0410*/  FADD R13, R7, -R14 ;  /* 0x8000000e070d7221 */ /* 0x000fe20000000000 */
[----:B0-----:R-:W-:Y:S01]  /*0420*/  FMUL R0, R15, R0 ;  /* 0x000000000f007220 */ /* 0x001fe20000400000 */
[--C-:B-----5:R-:W-:Y:S01]  /*0430*/  FADD R7, R8, -R18.reuse ;  /* 0x8000001208077221 */ /* 0x120fe20000000000 */
[----:B------:R-:W-:Y:S02]  /*0440*/  FADD R9, R9, -R18 ;  /* 0x8000001209097221 */ /* 0x000fe40000000000 */
[C---:B------:R-:W-:Y:S01]  /*0450*/  FMUL R5, R0.reuse, R5 ;  /* 0x0000000500057220 */ /* 0x040fe20000400000 */
[----:B-1----:R-:W-:Y:S01]  /*0460*/  FMUL R2, R19, R2 ;  /* 0x0000000213027220 */ /* 0x002fe20000400000 */
[----:B------:R-:W-:-:S03]  /*0470*/  FMUL R8, R0, R13 ;  /* 0x0000000d00087220 */ /* 0x000fc60000400000 */
[C---:B------:R-:W-:Y:S01]  /*0480*/  FMUL R0, R2.reuse, R7 ;  /* 0x0000000702007220 */ /* 0x040fe20000400000 */
[----:B------:R-:W-:Y:S01]  /*0490*/  FMUL R2, R2, R9 ;  /* 0x0000000902027220 */ /* 0x000fe20000400000 */
[----:B------:R-:W0:Y:S01]  /*04a0*/  LDC.64 R6, c[0x0][0x210] ;  /* 0x00008400ff067b82 */ /* 0x000e220000000a00 */
[----:B----4-:R-:W-:Y:S01]  /*04b0*/  FFMA R5, R16, R5, R11 ;  /* 0x0000000510057223 */ /* 0x010fe2000000000b */
[----:B------:R-:W-:Y:S01]  /*04c0*/  FFMA R0, R4, R0, R3 ;  /* 0x0000000004007223 */ /* 0x000fe20000000003 */
[----:B------:R-:W-:Y:S01]  /*04d0*/  FFMA R8, R16, R8, R11 ;  /* 0x0000000810087223 */ /* 0x000fe2000000000b */
[----:B------:R-:W-:Y:S02]  /*04e0*/  FFMA R3, R4, R2, R3 ;  /* 0x0000000204037223 */ /* 0x000fe40000000003 */
[----:B------:R-:W-:Y:S02]  /*04f0*/  FFMA R2, R0, 0.10000000149011611938, R5 ;  /* 0x3dcccccd00027823 */ /* 0x000fe40000000005 */
[----:B------:R-:W-:-:S03]  /*0500*/  FFMA R3, R3, 0.10000000149011611938, R8 ;  /* 0x3dcccccd03037823 */ /* 0x000fc60000000008 */
[----:B------:R-:W-:Y:S02]  /*0510*/  FSETP.GT.AND P0, PT, R2, RZ, PT ;  /* 0x000000ff0200720b */ /* 0x000fe40003f04000 */
[----:B------:R-:W-:Y:S01]  /*0520*/  FSETP.GT.AND P1, PT, R3, RZ, PT ;  /* 0x000000ff0300720b */ /* 0x000fe20003f24000 */
[----:B0-----:R-:W-:-:S10]  /*0530*/  IMAD.WIDE R6, R12, 0x4, R6 ;  /* 0x000000040c067825 */ /* 0x001fd400078e0206 */
[----:B------:R-:W-:Y:S02]  /*0540*/  @!P0 FMUL R2, R2, 0.20000000298023223877 ;  /* 0x3e4ccccd02028820 */ /* 0x000fe40000400000 */
[----:B------:R-:W-:-:S05]  /*0550*/  @!P1 FMUL R3, R3, 0.20000000298023223877 ;  /* 0x3e4ccccd03039820 */ /* 0x000fca0000400000 */
[----:B------:R-:W-:Y:S01]  /*0560*/  STG.E.64 desc[UR4][R6.64], R2 ;  /* 0x0000000206007986 */ /* 0x000fe2000c101b04 */
[----:B------:R-:W-:Y:S05]  /*0570*/  EXIT ;  /* 0x000000000000794d */ /* 0x000fea0003800000 */
.L_x_0:
[----:B------:R-:W-:-:S00]  /*0580*/  BRA `(.L_x_0) ;  /* 0xfffffffc00fc7947 */ /* 0x000fc0000383ffff */
[----:B------:R-:W-:-:S00]  /*0590*/  NOP ;  /* 0x0000000000007918 */ /* 0x000fc00000000000 */
        /* <DEDUP_REMOVED lines=14> */
.L_x_1:


//--------------------- .nv.global.init           --------------------------
	.section	.nv.global.init,"aw",@progbits
.nv.global.init:
	.type		_$_str,@object
	.size		_$_str,(_$_str_$_2 - _$_str)
_$_str:
        /*0000*/ 	.byte	0x5f, 0x5f, 0x43, 0x55, 0x44, 0x41, 0x5f, 0x46, 0x54, 0x5a, 0x00
	.type		_$_str_$_2,@object
	.size		_$_str_$_2,(.L_1 - _$_str_$_2)
_$_str_$_2:
        /*000b*/ 	.byte	0x5f, 0x5f, 0x43, 0x55, 0x44, 0x41, 0x5f, 0x50, 0x52, 0x45, 0x43, 0x5f, 0x53, 0x51, 0x52, 0x54
        /*001b*/ 	.byte	0x00
.L_1:


//--------------------- .nv.constant0.triton_poi_fused__native_batch_norm_legit_no_training_add_leaky_relu_mul_2 --------------------------
	.section	.nv.constant0.triton_poi_fused__native_batch_norm_legit_no_training_add_leaky_relu_mul_2,"a",@progbits
	.sectionflags	@""
	.align	4
.nv.constant0.triton_poi_fused__native_batch_norm_legit_no_training_add_leaky_relu_mul_2:
	.zero		620
